//
// Generated by NVIDIA NVVM Compiler
//
// Compiler Build ID: CL-36424714
// Cuda compilation tools, release 13.0, V13.0.88
// Based on NVVM 20.0.0
//

.version 9.0
.target sm_100
.address_size 64

	// .globl	_Z27convolution_3d_basic_kernelPfS_S_iiii

.visible .entry _Z27convolution_3d_basic_kernelPfS_S_iiii(
	.param .u64 .ptr .align 1 _Z27convolution_3d_basic_kernelPfS_S_iiii_param_0,
	.param .u64 .ptr .align 1 _Z27convolution_3d_basic_kernelPfS_S_iiii_param_1,
	.param .u64 .ptr .align 1 _Z27convolution_3d_basic_kernelPfS_S_iiii_param_2,
	.param .u32 _Z27convolution_3d_basic_kernelPfS_S_iiii_param_3,
	.param .u32 _Z27convolution_3d_basic_kernelPfS_S_iiii_param_4,
	.param .u32 _Z27convolution_3d_basic_kernelPfS_S_iiii_param_5,
	.param .u32 _Z27convolution_3d_basic_kernelPfS_S_iiii_param_6
)
{
	.reg .pred 	%p<109>;
	.reg .b32 	%r<97>;
	.reg .b32 	%f<92>;
	.reg .b64 	%rd<26>;

	ld.param.u64 	%rd10, [_Z27convolution_3d_basic_kernelPfS_S_iiii_param_0];
	ld.param.u64 	%rd11, [_Z27convolution_3d_basic_kernelPfS_S_iiii_param_1];
	ld.param.u32 	%r39, [_Z27convolution_3d_basic_kernelPfS_S_iiii_param_3];
	ld.param.u32 	%r40, [_Z27convolution_3d_basic_kernelPfS_S_iiii_param_4];
	ld.param.u32 	%r41, [_Z27convolution_3d_basic_kernelPfS_S_iiii_param_5];
	ld.param.u32 	%r42, [_Z27convolution_3d_basic_kernelPfS_S_iiii_param_6];
	cvta.to.global.u64 	%rd1, %rd10;
	cvta.to.global.u64 	%rd2, %rd11;
	mov.u32 	%r43, %tid.x;
	mov.u32 	%r44, %ctaid.x;
	mov.u32 	%r45, %ntid.x;
	mad.lo.s32 	%r1, %r44, %r45, %r43;
	mov.u32 	%r46, %tid.y;
	mov.u32 	%r47, %ctaid.y;
	mov.u32 	%r48, %ntid.y;
	mad.lo.s32 	%r49, %r47, %r48, %r46;
	mov.u32 	%r50, %tid.z;
	mov.u32 	%r51, %ctaid.z;
	mov.u32 	%r52, %ntid.z;
	mad.lo.s32 	%r53, %r51, %r52, %r50;
	shl.b32 	%r4, %r39, 1;
	or.b32  	%r5, %r4, 1;
	sub.s32 	%r6, %r40, %r5;
	sub.s32 	%r54, %r41, %r5;
	sub.s32 	%r55, %r42, %r5;
	setp.gt.s32 	%p3, %r1, %r6;
	setp.gt.s32 	%p4, %r49, %r54;
	or.pred  	%p5, %p3, %p4;
	setp.gt.s32 	%p6, %r53, %r55;
	or.pred  	%p7, %p5, %p6;
	@%p7 bra 	$L__BB0_44;
	setp.lt.s32 	%p8, %r39, 0;
	mov.f32 	%f73, 0f00000000;
	@%p8 bra 	$L__BB0_43;
	sub.s32 	%r8, %r1, %r39;
	sub.s32 	%r9, %r49, %r39;
	sub.s32 	%r10, %r53, %r39;
	and.b32  	%r11, %r5, 2147483640;
	and.b32  	%r12, %r39, 1;
	neg.s32 	%r13, %r11;
	add.s32 	%r14, %r8, 3;
	mov.f32 	%f73, 0f00000000;
	mov.b32 	%r88, 0;
$L__BB0_3:
	add.s32 	%r59, %r10, %r88;
	setp.gt.s32 	%p9, %r59, -1;
	setp.lt.s32 	%p10, %r59, %r42;
	and.pred  	%p1, %p9, %p10;
	mul.lo.s32 	%r16, %r59, %r41;
	mov.b32 	%r89, 0;
$L__BB0_4:
	setp.lt.u32 	%p11, %r4, 7;
	add.s32 	%r61, %r9, %r89;
	setp.gt.s32 	%p12, %r61, -1;
	setp.lt.s32 	%p13, %r61, %r41;
	and.pred  	%p2, %p12, %p13;
	add.s32 	%r62, %r61, %r16;
	mul.lo.s32 	%r18, %r62, %r40;
	mad.lo.s32 	%r63, %r88, %r5, %r89;
	mul.lo.s32 	%r19, %r63, %r5;
	mov.b32 	%r95, 0;
	@%p11 bra 	$L__BB0_23;
	add.s32 	%r64, %r9, %r16;
	add.s32 	%r65, %r64, %r89;
	mad.lo.s32 	%r90, %r40, %r65, %r8;
	mov.u32 	%r91, %r14;
	mov.u32 	%r92, %r19;
	mov.u32 	%r93, %r13;
$L__BB0_6:
	.pragma "nounroll";
	add.s32 	%r66, %r91, -3;
	setp.gt.s32 	%p14, %r66, -1;
	setp.lt.s32 	%p15, %r66, %r40;
	and.pred  	%p16, %p14, %p15;
	and.pred  	%p17, %p16, %p2;
	and.pred  	%p18, %p17, %p1;
	mul.wide.s32 	%rd12, %r92, 4;
	add.s64 	%rd3, %rd2, %rd12;
	mul.wide.s32 	%rd13, %r90, 4;
	add.s64 	%rd4, %rd1, %rd13;
	not.pred 	%p19, %p18;
	@%p19 bra 	$L__BB0_8;
	ld.global.f32 	%f40, [%rd3];
	ld.global.f32 	%f41, [%rd4];
	fma.rn.f32 	%f73, %f40, %f41, %f73;
$L__BB0_8:
	add.s32 	%r67, %r91, -2;
	setp.gt.s32 	%p20, %r67, -1;
	setp.lt.s32 	%p21, %r67, %r40;
	and.pred  	%p22, %p20, %p21;
	and.pred  	%p23, %p22, %p2;
	and.pred  	%p24, %p23, %p1;
	not.pred 	%p25, %p24;
	@%p25 bra 	$L__BB0_10;
	ld.global.f32 	%f42, [%rd3+4];
	ld.global.f32 	%f43, [%rd4+4];
	fma.rn.f32 	%f73, %f42, %f43, %f73;
$L__BB0_10:
	add.s32 	%r68, %r91, -1;
	setp.gt.s32 	%p26, %r68, -1;
	setp.lt.s32 	%p27, %r68, %r40;
	and.pred  	%p28, %p26, %p27;
	and.pred  	%p29, %p28, %p2;
	and.pred  	%p30, %p29, %p1;
	not.pred 	%p31, %p30;
	@%p31 bra 	$L__BB0_12;
	ld.global.f32 	%f44, [%rd3+8];
	ld.global.f32 	%f45, [%rd4+8];
	fma.rn.f32 	%f73, %f44, %f45, %f73;
$L__BB0_12:
	setp.gt.s32 	%p32, %r91, -1;
	setp.lt.s32 	%p33, %r91, %r40;
	and.pred  	%p34, %p32, %p33;
	and.pred  	%p35, %p34, %p2;
	and.pred  	%p36, %p35, %p1;
	not.pred 	%p37, %p36;
	@%p37 bra 	$L__BB0_14;
	ld.global.f32 	%f46, [%rd3+12];
	ld.global.f32 	%f47, [%rd4+12];
	fma.rn.f32 	%f73, %f46, %f47, %f73;
$L__BB0_14:
	add.s32 	%r69, %r91, 1;
	setp.gt.s32 	%p38, %r69, -1;
	setp.lt.s32 	%p39, %r69, %r40;
	and.pred  	%p40, %p38, %p39;
	and.pred  	%p41, %p40, %p2;
	and.pred  	%p42, %p41, %p1;
	not.pred 	%p43, %p42;
	@%p43 bra 	$L__BB0_16;
	ld.global.f32 	%f48, [%rd3+16];
	ld.global.f32 	%f49, [%rd4+16];
	fma.rn.f32 	%f73, %f48, %f49, %f73;
$L__BB0_16:
	add.s32 	%r70, %r91, 2;
	setp.gt.s32 	%p44, %r70, -1;
	setp.lt.s32 	%p45, %r70, %r40;
	and.pred  	%p46, %p44, %p45;
	and.pred  	%p47, %p46, %p2;
	and.pred  	%p48, %p47, %p1;
	not.pred 	%p49, %p48;
	@%p49 bra 	$L__BB0_18;
	ld.global.f32 	%f50, [%rd3+20];
	ld.global.f32 	%f51, [%rd4+20];
	fma.rn.f32 	%f73, %f50, %f51, %f73;
$L__BB0_18:
	add.s32 	%r71, %r91, 3;
	setp.gt.s32 	%p50, %r71, -1;
	setp.lt.s32 	%p51, %r71, %r40;
	and.pred  	%p52, %p50, %p51;
	and.pred  	%p53, %p52, %p2;
	and.pred  	%p54, %p53, %p1;
	not.pred 	%p55, %p54;
	@%p55 bra 	$L__BB0_20;
	ld.global.f32 	%f52, [%rd3+24];
	ld.global.f32 	%f53, [%rd4+24];
	fma.rn.f32 	%f73, %f52, %f53, %f73;
$L__BB0_20:
	add.s32 	%r72, %r91, 4;
	setp.gt.s32 	%p56, %r72, -1;
	setp.lt.s32 	%p57, %r72, %r40;
	and.pred  	%p58, %p56, %p57;
	and.pred  	%p59, %p58, %p2;
	and.pred  	%p60, %p59, %p1;
	not.pred 	%p61, %p60;
	@%p61 bra 	$L__BB0_22;
	ld.global.f32 	%f54, [%rd3+28];
	ld.global.f32 	%f55, [%rd4+28];
	fma.rn.f32 	%f73, %f54, %f55, %f73;
$L__BB0_22:
	add.s32 	%r93, %r93, 8;
	add.s32 	%r92, %r92, 8;
	add.s32 	%r91, %r91, 8;
	add.s32 	%r90, %r90, 8;
	setp.ne.s32 	%p62, %r93, 0;
	mov.u32 	%r95, %r11;
	@%p62 bra 	$L__BB0_6;
$L__BB0_23:
	and.b32  	%r73, %r4, 6;
	setp.lt.u32 	%p63, %r73, 3;
	@%p63 bra 	$L__BB0_33;
	add.s32 	%r30, %r8, %r95;
	setp.gt.s32 	%p64, %r30, -1;
	setp.lt.s32 	%p65, %r30, %r40;
	and.pred  	%p66, %p64, %p65;
	and.pred  	%p67, %p66, %p2;
	and.pred  	%p68, %p67, %p1;
	add.s32 	%r74, %r95, %r19;
	mul.wide.s32 	%rd14, %r74, 4;
	add.s64 	%rd5, %rd2, %rd14;
	add.s32 	%r75, %r30, %r18;
	mul.wide.s32 	%rd15, %r75, 4;
	add.s64 	%rd6, %rd1, %rd15;
	not.pred 	%p69, %p68;
	@%p69 bra 	$L__BB0_26;
	ld.global.f32 	%f56, [%rd5];
	ld.global.f32 	%f57, [%rd6];
	fma.rn.f32 	%f73, %f56, %f57, %f73;
$L__BB0_26:
	add.s32 	%r76, %r30, 1;
	setp.gt.s32 	%p70, %r76, -1;
	setp.lt.s32 	%p71, %r76, %r40;
	and.pred  	%p72, %p70, %p71;
	and.pred  	%p73, %p72, %p2;
	and.pred  	%p74, %p73, %p1;
	not.pred 	%p75, %p74;
	@%p75 bra 	$L__BB0_28;
	ld.global.f32 	%f58, [%rd5+4];
	ld.global.f32 	%f59, [%rd6+4];
	fma.rn.f32 	%f73, %f58, %f59, %f73;
$L__BB0_28:
	add.s32 	%r77, %r30, 2;
	setp.gt.s32 	%p76, %r77, -1;
	setp.lt.s32 	%p77, %r77, %r40;
	and.pred  	%p78, %p76, %p77;
	and.pred  	%p79, %p78, %p2;
	and.pred  	%p80, %p79, %p1;
	not.pred 	%p81, %p80;
	@%p81 bra 	$L__BB0_30;
	ld.global.f32 	%f60, [%rd5+8];
	ld.global.f32 	%f61, [%rd6+8];
	fma.rn.f32 	%f73, %f60, %f61, %f73;
$L__BB0_30:
	add.s32 	%r78, %r30, 3;
	setp.gt.s32 	%p82, %r78, -1;
	setp.lt.s32 	%p83, %r78, %r40;
	and.pred  	%p84, %p82, %p83;
	and.pred  	%p85, %p84, %p2;
	and.pred  	%p86, %p85, %p1;
	not.pred 	%p87, %p86;
	@%p87 bra 	$L__BB0_32;
	ld.global.f32 	%f62, [%rd5+12];
	ld.global.f32 	%f63, [%rd6+12];
	fma.rn.f32 	%f73, %f62, %f63, %f73;
$L__BB0_32:
	add.s32 	%r95, %r95, 4;
$L__BB0_33:
	setp.eq.s32 	%p88, %r12, 0;
	@%p88 bra 	$L__BB0_39;
	add.s32 	%r33, %r8, %r95;
	setp.gt.s32 	%p89, %r33, -1;
	setp.lt.s32 	%p90, %r33, %r40;
	and.pred  	%p91, %p89, %p90;
	and.pred  	%p92, %p91, %p2;
	and.pred  	%p93, %p92, %p1;
	add.s32 	%r79, %r95, %r19;
	mul.wide.s32 	%rd16, %r79, 4;
	add.s64 	%rd7, %rd2, %rd16;
	add.s32 	%r80, %r33, %r18;
	mul.wide.s32 	%rd17, %r80, 4;
	add.s64 	%rd8, %rd1, %rd17;
	not.pred 	%p94, %p93;
	@%p94 bra 	$L__BB0_36;
	ld.global.f32 	%f64, [%rd7];
	ld.global.f32 	%f65, [%rd8];
	fma.rn.f32 	%f73, %f64, %f65, %f73;
$L__BB0_36:
	add.s32 	%r81, %r33, 1;
	setp.gt.s32 	%p95, %r81, -1;
	setp.lt.s32 	%p96, %r81, %r40;
	and.pred  	%p97, %p95, %p96;
	and.pred  	%p98, %p97, %p2;
	and.pred  	%p99, %p98, %p1;
	not.pred 	%p100, %p99;
	@%p100 bra 	$L__BB0_38;
	ld.global.f32 	%f66, [%rd7+4];
	ld.global.f32 	%f67, [%rd8+4];
	fma.rn.f32 	%f73, %f66, %f67, %f73;
$L__BB0_38:
	add.s32 	%r95, %r95, 2;
$L__BB0_39:
	add.s32 	%r36, %r8, %r95;
	setp.gt.s32 	%p101, %r36, -1;
	setp.lt.s32 	%p102, %r36, %r40;
	and.pred  	%p103, %p101, %p102;
	and.pred  	%p104, %p103, %p2;
	and.pred  	%p105, %p104, %p1;
	not.pred 	%p106, %p105;
	@%p106 bra 	$L__BB0_41;
	add.s32 	%r82, %r36, %r18;
	add.s32 	%r83, %r95, %r19;
	mul.wide.s32 	%rd18, %r83, 4;
	add.s64 	%rd19, %rd2, %rd18;
	ld.global.f32 	%f68, [%rd19];
	mul.wide.s32 	%rd20, %r82, 4;
	add.s64 	%rd21, %rd1, %rd20;
	ld.global.f32 	%f69, [%rd21];
	fma.rn.f32 	%f73, %f68, %f69, %f73;
$L__BB0_41:
	add.s32 	%r37, %r89, 1;
	setp.ne.s32 	%p107, %r89, %r4;
	mov.u32 	%r89, %r37;
	@%p107 bra 	$L__BB0_4;
	add.s32 	%r38, %r88, 1;
	setp.ne.s32 	%p108, %r88, %r4;
	mov.u32 	%r88, %r38;
	@%p108 bra 	$L__BB0_3;
$L__BB0_43:
	ld.param.u64 	%rd25, [_Z27convolution_3d_basic_kernelPfS_S_iiii_param_2];
	mad.lo.s32 	%r84, %r53, %r54, %r53;
	add.s32 	%r85, %r84, %r49;
	mad.lo.s32 	%r86, %r85, %r6, %r85;
	add.s32 	%r87, %r86, %r1;
	cvta.to.global.u64 	%rd22, %rd25;
	mul.wide.s32 	%rd23, %r87, 4;
	add.s64 	%rd24, %rd22, %rd23;
	st.global.f32 	[%rd24], %f73;
$L__BB0_44:
	ret;

}


// ===== COMPILED SASS (sm_100) =====

	.target	sm_100

	.elftype	@"ET_EXEC"


//--------------------- .note.nv.tkinfo           --------------------------
	.section	.note.nv.tkinfo,"",@"SHT_NOTE"
	.sectionflags	@"SHF_NOTE_NV_TKINFO"
	.tkinfo
        /*0018*/ 	.word	0x00000002
        /*0030*/ 	.string	""
        /*0030*/ 	.string	"ptxas"
        /*0030*/ 	.string	"Cuda compilation tools, release 13.0, V13.0.88"
        /*0030*/ 	.string	"Build cuda_13.0.r13.0/compiler.36424714_0"
        /*0030*/ 	.string	"-arch sm_100 -m 64 "



//--------------------- .note.nv.cuinfo           --------------------------
	.section	.note.nv.cuinfo,"",@"SHT_NOTE"
	.sectionflags	@"SHF_NOTE_NV_CUINFO"
        /*0018*/ 	.short	0x0002
        /*001a*/ 	.short	0x0064
        /*001c*/ 	.short	0x0082
	.zero		2


//--------------------- .nv.info                  --------------------------
	.section	.nv.info,"",@"SHT_CUDA_INFO"
	.align	4


	//----- nvinfo : EIATTR_REGCOUNT
	.align		4
        /*0000*/ 	.byte	0x04, 0x2f
        /*0002*/ 	.short	(.L_1 - .L_0)
	.align		4
.L_0:
        /*0004*/ 	.word	index@(_Z27convolution_3d_basic_kernelPfS_S_iiii)
        /*0008*/ 	.word	0x0000001d


	//----- nvinfo : EIATTR_FRAME_SIZE
	.align		4
.L_1:
        /*000c*/ 	.byte	0x04, 0x11
        /*000e*/ 	.short	(.L_3 - .L_2)
	.align		4
.L_2:
        /*0010*/ 	.word	index@(_Z27convolution_3d_basic_kernelPfS_S_iiii)
        /*0014*/ 	.word	0x00000000


	//----- nvinfo : EIATTR_MIN_STACK_SIZE
	.align		4
.L_3:
        /*0018*/ 	.byte	0x04, 0x12
        /*001a*/ 	.short	(.L_5 - .L_4)
	.align		4
.L_4:
        /*001c*/ 	.word	index@(_Z27convolution_3d_basic_kernelPfS_S_iiii)
        /*0020*/ 	.word	0x00000000
.L_5:


//--------------------- .nv.compat                --------------------------
	.section	.nv.compat,"",@"SHT_CUDA_COMPAT_INFO"
	.align	4
        /*0000*/ 	.byte	0x02, 0x09, 0x00, 0x00, 0x02, 0x02, 0x01, 0x00, 0x02, 0x05, 0x05, 0x00, 0x03, 0x07, 0x01, 0x01
        /*0010*/ 	.byte	0x02, 0x03, 0x00, 0x00, 0x02, 0x06, 0x01, 0x00, 0x04, 0x0b, 0x08, 0x00, 0x09, 0x00, 0x00, 0x00
        /*0020*/ 	.byte	0x00, 0x00, 0x00, 0x00


//--------------------- .nv.info._Z27convolution_3d_basic_kernelPfS_S_iiii --------------------------
	.section	.nv.info._Z27convolution_3d_basic_kernelPfS_S_iiii,"",@"SHT_CUDA_INFO"
	.sectionflags	@""
	.align	4


	//----- nvinfo : EIATTR_CUDA_API_VERSION
	.align		4
        /*0000*/ 	.byte	0x04, 0x37
        /*0002*/ 	.short	(.L_7 - .L_6)
.L_6:
        /*0004*/ 	.word	0x00000082


	//----- nvinfo : EIATTR_KPARAM_INFO
	.align		4
.L_7:
        /*0008*/ 	.byte	0x04, 0x17
        /*000a*/ 	.short	(.L_9 - .L_8)
.L_8:
        /*000c*/ 	.word	0x00000000
        /*0010*/ 	.short	0x0006
        /*0012*/ 	.short	0x0024
        /*0014*/ 	.byte	0x00, 0xf0, 0x11, 0x00


	//----- nvinfo : EIATTR_KPARAM_INFO
	.align		4
.L_9:
        /*0018*/ 	.byte	0x04, 0x17
        /*001a*/ 	.short	(.L_11 - .L_10)
.L_10:
        /*001c*/ 	.word	0x00000000
        /*0020*/ 	.short	0x0005
        /*0022*/ 	.short	0x0020
        /*0024*/ 	.byte	0x00, 0xf0, 0x11, 0x00


	//----- nvinfo : EIATTR_KPARAM_INFO
	.align		4
.L_11:
        /*0028*/ 	.byte	0x04, 0x17
        /*002a*/ 	.short	(.L_13 - .L_12)
.L_12:
        /*002c*/ 	.word	0x00000000
        /*0030*/ 	.short	0x0004
        /*0032*/ 	.short	0x001c
        /*0034*/ 	.byte	0x00, 0xf0, 0x11, 0x00


	//----- nvinfo : EIATTR_KPARAM_INFO
	.align		4
.L_13:
        /*0038*/ 	.byte	0x04, 0x17
        /*003a*/ 	.short	(.L_15 - .L_14)
.L_14:
        /*003c*/ 	.word	0x00000000
        /*0040*/ 	.short	0x0003
        /*0042*/ 	.short	0x0018
        /*0044*/ 	.byte	0x00, 0xf0, 0x11, 0x00


	//----- nvinfo : EIATTR_KPARAM_INFO
	.align		4
.L_15:
        /*0048*/ 	.byte	0x04, 0x17
        /*004a*/ 	.short	(.L_17 - .L_16)
.L_16:
        /*004c*/ 	.word	0x00000000
        /*0050*/ 	.short	0x0002
        /*0052*/ 	.short	0x0010
        /*0054*/ 	.byte	0x00, 0xf5, 0x21, 0x00


	//----- nvinfo : EIATTR_KPARAM_INFO
	.align		4
.L_17:
        /*0058*/ 	.byte	0x04, 0x17
        /*005a*/ 	.short	(.L_19 - .L_18)
.L_18:
        /*005c*/ 	.word	0x00000000
        /*0060*/ 	.short	0x0001
        /*0062*/ 	.short	0x0008
        /*0064*/ 	.byte	0x00, 0xf5, 0x21, 0x00


	//----- nvinfo : EIATTR_KPARAM_INFO
	.align		4
.L_19:
        /*0068*/ 	.byte	0x04, 0x17
        /*006a*/ 	.short	(.L_21 - .L_20)
.L_20:
        /*006c*/ 	.word	0x00000000
        /*0070*/ 	.short	0x0000
        /*0072*/ 	.short	0x0000
        /*0074*/ 	.byte	0x00, 0xf5, 0x21, 0x00


	//----- nvinfo : EIATTR_SPARSE_MMA_MASK
	.align		4
.L_21:
        /*0078*/ 	.byte	0x03, 0x50
        /*007a*/ 	.short	0x0000


	//----- nvinfo : EIATTR_MAXREG_COUNT
	.align		4
        /*007c*/ 	.byte	0x03, 0x1b
        /*007e*/ 	.short	0x00ff


	//----- nvinfo : EIATTR_MERCURY_ISA_VERSION
	.align		4
        /*0080*/ 	.byte	0x03, 0x5f
        /*0082*/ 	.short	0x0101


	//----- nvinfo : EIATTR_VRC_CTA_INIT_COUNT
	.align		4
        /*0084*/ 	.byte	0x02, 0x4a
	.zero		1
	.zero		1


	//----- nvinfo : EIATTR_EXIT_INSTR_OFFSETS
	.align		4
        /*0088*/ 	.byte	0x04, 0x1c
        /*008a*/ 	.short	(.L_23 - .L_22)


	//   ....[0]....
.L_22:
        /*008c*/ 	.word	0x00000170


	//   ....[1]....
        /*0090*/ 	.word	0x00000e20


	//----- nvinfo : EIATTR_CRS_STACK_SIZE
	.align		4
.L_23:
        /*0094*/ 	.byte	0x04, 0x1e
        /*0096*/ 	.short	(.L_25 - .L_24)
.L_24:
        /*0098*/ 	.word	0x00000000


	//----- nvinfo : EIATTR_CBANK_PARAM_SIZE
	.align		4
.L_25:
        /*009c*/ 	.byte	0x03, 0x19
        /*009e*/ 	.short	0x0028


	//----- nvinfo : EIATTR_PARAM_CBANK
	.align		4
        /*00a0*/ 	.byte	0x04, 0x0a
        /*00a2*/ 	.short	(.L_27 - .L_26)
	.align		4
.L_26:
        /*00a4*/ 	.word	index@(.nv.constant0._Z27convolution_3d_basic_kernelPfS_S_iiii)
        /*00a8*/ 	.short	0x0380
        /*00aa*/ 	.short	0x0028


	//----- nvinfo : EIATTR_SW_WAR
	.align		4
.L_27:
        /*00ac*/ 	.byte	0x04, 0x36
        /*00ae*/ 	.short	(.L_29 - .L_28)
.L_28:
        /*00b0*/ 	.word	0x00000008
.L_29:


//--------------------- .nv.callgraph             --------------------------
	.section	.nv.callgraph,"",@"SHT_CUDA_CALLGRAPH"
	.align	4
	.sectionentsize	8
	.align		4
        /*0000*/ 	.word	0x00000000
	.align		4
        /*0004*/ 	.word	0xffffffff
	.align		4
        /*0008*/ 	.word	0x00000000
	.align		4
        /*000c*/ 	.word	0xfffffffe
	.align		4
        /*0010*/ 	.word	0x00000000
	.align		4
        /*0014*/ 	.word	0xfffffffd
	.align		4
        /*0018*/ 	.word	0x00000000
	.align		4
        /*001c*/ 	.word	0xfffffffc


//--------------------- .text._Z27convolution_3d_basic_kernelPfS_S_iiii --------------------------
	.section	.text._Z27convolution_3d_basic_kernelPfS_S_iiii,"ax",@progbits
	.align	128
        .global         _Z27convolution_3d_basic_kernelPfS_S_iiii
        .type           _Z27convolution_3d_basic_kernelPfS_S_iiii,@function
        .size           _Z27convolution_3d_basic_kernelPfS_S_iiii,(.L_x_10 - _Z27convolution_3d_basic_kernelPfS_S_iiii)
        .other          _Z27convolution_3d_basic_kernelPfS_S_iiii,@"STO_CUDA_ENTRY STV_DEFAULT"
_Z27convolution_3d_basic_kernelPfS_S_iiii:
.text._Z27convolution_3d_basic_kernelPfS_S_iiii:
[----:B------:R-:W-:Y:S01]  /*0000*/  LDC R1, c[0x0][0x37c] ;  /* 0x0000df00ff017b82 */ /* 0x000fe20000000800 */
[----:B------:R-:W0:Y:S01]  /*0010*/  S2R R0, SR_TID.Y ;  /* 0x0000000000007919 */ /* 0x000e220000002200 */
[----:B------:R-:W1:Y:S06]  /*0020*/  LDCU.64 UR16, c[0x0][0x398] ;  /* 0x00007300ff1077ac */ /* 0x000e6c0008000a00 */
[----:B------:R-:W2:Y:S01]  /*0030*/  LDC R3, c[0x0][0x360] ;  /* 0x0000d800ff037b82 */ /* 0x000ea20000000800 */
[----:B------:R-:W2:Y:S01]  /*0040*/  S2R R4, SR_TID.X ;  /* 0x0000000000047919 */ /* 0x000ea20000002100 */
[----:B------:R-:W3:Y:S01]  /*0050*/  LDCU.64 UR6, c[0x0][0x3a0] ;  /* 0x00007400ff0677ac */ /* 0x000ee20008000a00 */
[----:B------:R-:W4:Y:S05]  /*0060*/  S2R R2, SR_TID.Z ;  /* 0x0000000000027919 */ /* 0x000f2a0000002300 */
[----:B------:R-:W0:Y:S08]  /*0070*/  S2UR UR4, SR_CTAID.Y ;  /* 0x00000000000479c3 */ /* 0x000e300000002600 */
[----:B------:R-:W0:Y:S01]  /*0080*/  LDC R5, c[0x0][0x364] ;  /* 0x0000d900ff057b82 */ /* 0x000e220000000800 */
[----:B-1----:R-:W-:-:S04]  /*0090*/  USHF.L.U32 UR10, UR16, 0x1, URZ ;  /* 0x00000001100a7899 */ /* 0x002fc800080006ff */
[----:B------:R-:W-:-:S03]  /*00a0*/  UIADD3 UR11, UPT, UPT, UR10, 0x1, URZ ;  /* 0x000000010a0b7890 */ /* 0x000fc6000fffe0ff */
[----:B------:R-:W2:Y:S01]  /*00b0*/  S2UR UR8, SR_CTAID.X ;  /* 0x00000000000879c3 */ /* 0x000ea20000002500 */
[----:B---3--:R-:W-:-:S07]  /*00c0*/  UIADD3 UR5, UPT, UPT, -UR11, UR6, URZ ;  /* 0x000000060b057290 */ /* 0x008fce000fffe1ff */
[----:B------:R-:W4:Y:S08]  /*00d0*/  S2UR UR9, SR_CTAID.Z ;  /* 0x00000000000979c3 */ /* 0x000f300000002700 */
[----:B------:R-:W4:Y:S01]  /*00e0*/  LDC R7, c[0x0][0x368] ;  /* 0x0000da00ff077b82 */ /* 0x000f220000000800 */
[----:B0-----:R-:W-:Y:S01]  /*00f0*/  IMAD R0, R5, UR4, R0 ;  /* 0x0000000405007c24 */ /* 0x001fe2000f8e0200 */
[----:B------:R-:W-:-:S04]  /*0100*/  UIADD3 UR4, UPT, UPT, -UR11, UR17, URZ ;  /* 0x000000110b047290 */ /* 0x000fc8000fffe1ff */
[----:B------:R-:W-:Y:S01]  /*0110*/  ISETP.GT.AND P0, PT, R0, UR5, PT ;  /* 0x0000000500007c0c */ /* 0x000fe2000bf04270 */
[----:B------:R-:W-:Y:S01]  /*0120*/  UIADD3 UR5, UPT, UPT, -UR11, UR7, URZ ;  /* 0x000000070b057290 */ /* 0x000fe2000fffe1ff */
[----:B--2---:R-:W-:-:S05]  /*0130*/  IMAD R4, R3, UR8, R4 ;  /* 0x0000000803047c24 */ /* 0x004fca000f8e0204 */
[----:B------:R-:W-:Y:S01]  /*0140*/  ISETP.GT.OR P0, PT, R4, UR4, P0 ;  /* 0x0000000404007c0c */ /* 0x000fe20008704670 */
[----:B----4-:R-:W-:-:S05]  /*0150*/  IMAD R5, R7, UR9, R2 ;  /* 0x0000000907057c24 */ /* 0x010fca000f8e0202 */
[----:B------:R-:W-:-:S13]  /*0160*/  ISETP.GT.OR P0, PT, R5, UR5, P0 ;  /* 0x0000000505007c0c */ /* 0x000fda0008704670 */
[----:B------:R-:W-:Y:S05]  /*0170*/  @P0 EXIT ;  /* 0x000000000000094d */ /* 0x000fea0003800000 */
[----:B------:R-:W-:Y:S01]  /*0180*/  UISETP.GE.AND UP0, UPT, UR16, URZ, UPT ;  /* 0x000000ff1000728c */ /* 0x000fe2000bf06270 */
[----:B------:R-:W-:Y:S01]  /*0190*/  IMAD.MOV.U32 R8, RZ, RZ, RZ ;  /* 0x000000ffff087224 */ /* 0x000fe200078e00ff */
[----:B------:R-:W0:Y:S07]  /*01a0*/  LDCU.64 UR14, c[0x0][0x358] ;  /* 0x00006b00ff0e77ac */ /* 0x000e2e0008000a00 */
[----:B------:R-:W-:Y:S05]  /*01b0*/  BRA.U !UP0, `(.L_x_0) ;  /* 0x0000000908e47547 */ /* 0x000fea000b800000 */
[----:B------:R-:W-:Y:S01]  /*01c0*/  ULOP3.LUT UR12, UR11, 0x7ffffff8, URZ, 0xc0, !UPT ;  /* 0x7ffffff80b0c7892 */ /* 0x000fe2000f8ec0ff */
[----:B------:R-:W-:Y:S01]  /*01d0*/  VIADD R7, R4, -UR16 ;  /* 0x8000001004077c36 */ /* 0x000fe20008000000 */
[----:B------:R-:W-:Y:S01]  /*01e0*/  IADD3 R16, PT, PT, R5, -UR16, RZ ;  /* 0x8000001005107c10 */ /* 0x000fe2000fffe0ff */
[----:B------:R-:W-:Y:S01]  /*01f0*/  VIADD R9, R0, -UR16 ;  /* 0x8000001000097c36 */ /* 0x000fe20008000000 */
[----:B------:R-:W-:Y:S01]  /*0200*/  UIADD3 UR7, UPT, UPT, -UR12, URZ, URZ ;  /* 0x000000ff0c077290 */ /* 0x000fe2000fffe1ff */
[----:B------:R-:W-:Y:S01]  /*0210*/  IMAD.MOV.U32 R8, RZ, RZ, RZ ;  /* 0x000000ffff087224 */ /* 0x000fe200078e00ff */
[----:B------:R-:W-:-:S10]  /*0220*/  UMOV UR4, URZ ;  /* 0x000000ff00047c82 */ /* 0x000fd40008000000 */
.L_x_8:
[----:B------:R-:W1:Y:S01]  /*0230*/  LDCU UR5, c[0x0][0x3a4] ;  /* 0x00007480ff0577ac */ /* 0x000e620008000800 */
[----:B------:R-:W-:-:S05]  /*0240*/  VIADD R6, R16, UR4 ;  /* 0x0000000410067c36 */ /* 0x000fca0008000000 */
[----:B-1----:R-:W-:Y:S01]  /*0250*/  ISETP.GE.AND P0, PT, R6, UR5, PT ;  /* 0x0000000506007c0c */ /* 0x002fe2000bf06270 */
[----:B------:R-:W-:-:S03]  /*0260*/  UMOV UR5, URZ ;  /* 0x000000ff00057c82 */ /* 0x000fc60008000000 */
[----:B------:R-:W-:-:S13]  /*0270*/  ISETP.GT.AND P0, PT, R6, -0x1, !P0 ;  /* 0xffffffff0600780c */ /* 0x000fda0004704270 */
.L_x_7:
[----:B------:R-:W1:Y:S01]  /*0280*/  LDCU UR9, c[0x0][0x3a0] ;  /* 0x00007400ff0977ac */ /* 0x000e620008000800 */
[----:B------:R-:W-:Y:S02]  /*0290*/  VIADD R3, R9, UR5 ;  /* 0x0000000509037c36 */ /* 0x000fe40008000000 */
[----:B------:R-:W-:Y:S01]  /*02a0*/  HFMA2 R2, -RZ, RZ, 0, 0 ;  /* 0x00000000ff027431 */ /* 0x000fe200000001ff */
[----:B------:R-:W-:Y:S02]  /*02b0*/  UISETP.GE.U32.AND UP0, UPT, UR10, 0x7, UPT ;  /* 0x000000070a00788c */ /* 0x000fe4000bf06070 */
[----:B------:R-:W-:-:S04]  /*02c0*/  UIMAD UR6, UR11, UR4, UR5 ;  /* 0x000000040b0672a4 */ /* 0x000fc8000f8e0205 */
[----:B------:R-:W-:Y:S01]  /*02d0*/  UIMAD UR8, UR11, UR6, URZ ;  /* 0x000000060b0872a4 */ /* 0x000fe2000f8e02ff */
[----:B-1----:R-:W-:Y:S01]  /*02e0*/  ISETP.GE.AND P1, PT, R3, UR9, PT ;  /* 0x0000000903007c0c */ /* 0x002fe2000bf26270 */
[----:B------:R-:W-:-:S03]  /*02f0*/  IMAD R10, R6, UR9, R3 ;  /* 0x00000009060a7c24 */ /* 0x000fc6000f8e0203 */
[----:B------:R-:W-:Y:S01]  /*0300*/  ISETP.GT.AND P1, PT, R3, -0x1, !P1 ;  /* 0xffffffff0300780c */ /* 0x000fe20004f24270 */
[----:B------:R-:W-:-:S12]  /*0310*/  BRA.U !UP0, `(.L_x_1) ;  /* 0x0000000508287547 */ /* 0x000fd8000b800000 */
[----:B------:R-:W1:Y:S01]  /*0320*/  LDCU UR6, c[0x0][0x39c] ;  /* 0x00007380ff0677ac */ /* 0x000e620008000800 */
[----:B------:R-:W-:Y:S01]  /*0330*/  IMAD R2, R6, UR9, R9 ;  /* 0x0000000906027c24 */ /* 0x000fe2000f8e0209 */
[----:B------:R-:W-:Y:S01]  /*0340*/  MOV R11, UR8 ;  /* 0x00000008000b7c02 */ /* 0x000fe20008000f00 */
[----:B------:R-:W-:Y:S01]  /*0350*/  VIADD R14, R7, 0x3 ;  /* 0x00000003070e7836 */ /* 0x000fe20000000000 */
[----:B------:R-:W2:Y:S01]  /*0360*/  LDCU UR13, c[0x0][0x39c] ;  /* 0x00007380ff0d77ac */ /* 0x000ea20008000800 */
[----:B------:R-:W-:-:S04]  /*0370*/  VIADD R2, R2, UR5 ;  /* 0x0000000502027c36 */ /* 0x000fc80008000000 */
[----:B-1----:R-:W-:Y:S01]  /*0380*/  IMAD R15, R2, UR6, R7 ;  /* 0x00000006020f7c24 */ /* 0x002fe2000f8e0207 */
[----:B------:R-:W-:-:S06]  /*0390*/  UMOV UR6, UR7 ;  /* 0x0000000700067c82 */ /* 0x000fcc0008000000 */
.L_x_2:
[----:B------:R-:W1:Y:S01]  /*03a0*/  LDC.64 R2, c[0x0][0x388] ;  /* 0x0000e200ff027b82 */ /* 0x000e620000000a00 */
[C---:B------:R-:W-:Y:S02]  /*03b0*/  VIADD R17, R14.reuse, 0xfffffffd ;  /* 0xfffffffd0e117836 */ /* 0x040fe40000000000 */
[----:B------:R-:W-:-:S03]  /*03c0*/  VIADD R18, R14, 0xfffffffe ;  /* 0xfffffffe0e127836 */ /* 0x000fc60000000000 */
[C---:B--2---:R-:W-:Y:S02]  /*03d0*/  ISETP.GE.AND P4, PT, R17.reuse, UR13, PT ;  /* 0x0000000d11007c0c */ /* 0x044fe4000bf86270 */
[----:B------:R-:W2:Y:S01]  /*03e0*/  LDC.64 R12, c[0x0][0x380] ;  /* 0x0000e000ff0c7b82 */ /* 0x000ea20000000a00 */
[C---:B------:R-:W-:Y:S02]  /*03f0*/  ISETP.GE.AND P2, PT, R18.reuse, UR13, PT ;  /* 0x0000000d12007c0c */ /* 0x040fe4000bf46270 */
[----:B------:R-:W-:Y:S02]  /*0400*/  ISETP.GT.AND P4, PT, R17, -0x1, !P4 ;  /* 0xffffffff1100780c */ /* 0x000fe40006784270 */
[----:B------:R-:W-:Y:S02]  /*0410*/  ISETP.GT.AND P2, PT, R18, -0x1, !P2 ;  /* 0xffffffff1200780c */ /* 0x000fe40005744270 */
[----:B------:R-:W-:Y:S02]  /*0420*/  IADD3 R17, PT, PT, R14, -0x1, RZ ;  /* 0xffffffff0e117810 */ /* 0x000fe40007ffe0ff */
[----:B------:R-:W-:-:S02]  /*0430*/  PLOP3.LUT P4, PT, P0, P4, P1, 0x80, 0x0 ;  /* 0x000000000000781c */ /* 0x000fc40000789010 */
[C---:B------:R-:W-:Y:S02]  /*0440*/  ISETP.GE.AND P3, PT, R17.reuse, UR13, PT ;  /* 0x0000000d11007c0c */ /* 0x040fe4000bf66270 */
[----:B------:R-:W-:Y:S02]  /*0450*/  PLOP3.LUT P2, PT, P0, P2, P1, 0x80, 0x0 ;  /* 0x000000000000781c */ /* 0x000fe40000745010 */
[----:B------:R-:W-:Y:S01]  /*0460*/  ISETP.GT.AND P3, PT, R17, -0x1, !P3 ;  /* 0xffffffff1100780c */ /* 0x000fe20005f64270 */
[----:B-1----:R-:W-:-:S03]  /*0470*/  IMAD.WIDE R2, R11, 0x4, R2 ;  /* 0x000000040b027825 */ /* 0x002fc600078e0202 */
[----:B------:R-:W-:-:S03]  /*0480*/  PLOP3.LUT P3, PT, P0, P3, P1, 0x80, 0x0 ;  /* 0x000000000000781c */ /* 0x000fc60000767010 */
[----:B0-----:R-:W3:Y:S01]  /*0490*/  @P4 LDG.E R17, desc[UR14][R2.64] ;  /* 0x0000000e02114981 */ /* 0x001ee2000c1e1900 */
[----:B--2---:R-:W-:-:S03]  /*04a0*/  IMAD.WIDE R12, R15, 0x4, R12 ;  /* 0x000000040f0c7825 */ /* 0x004fc600078e020c */
[----:B------:R-:W2:Y:S04]  /*04b0*/  @P2 LDG.E R19, desc[UR14][R2.64+0x4] ;  /* 0x0000040e02132981 */ /* 0x000ea8000c1e1900 */
[----:B------:R-:W3:Y:S04]  /*04c0*/  @P4 LDG.E R18, desc[UR14][R12.64] ;  /* 0x0000000e0c124981 */ /* 0x000ee8000c1e1900 */
[----:B------:R-:W2:Y:S04]  /*04d0*/  @P2 LDG.E R20, desc[UR14][R12.64+0x4] ;  /* 0x0000040e0c142981 */ /* 0x000ea8000c1e1900 */
[----:B------:R-:W4:Y:S04]  /*04e0*/  @P3 LDG.E R21, desc[UR14][R2.64+0x8] ;  /* 0x0000080e02153981 */ /* 0x000f28000c1e1900 */
[----:B------:R-:W4:Y:S01]  /*04f0*/  @P3 LDG.E R22, desc[UR14][R12.64+0x8] ;  /* 0x0000080e0c163981 */ /* 0x000f22000c1e1900 */
[C---:B------:R-:W-:Y:S01]  /*0500*/  VIADD R23, R14.reuse, 0x1 ;  /* 0x000000010e177836 */ /* 0x040fe20000000000 */
[----:B------:R-:W-:-:S04]  /*0510*/  ISETP.GE.AND P6, PT, R14, UR13, PT ;  /* 0x0000000d0e007c0c */ /* 0x000fc8000bfc6270 */
[C---:B------:R-:W-:Y:S02]  /*0520*/  ISETP.GE.AND P5, PT, R23.reuse, UR13, PT ;  /* 0x0000000d17007c0c */ /* 0x040fe4000bfa6270 */
[C---:B------:R-:W-:Y:S02]  /*0530*/  ISETP.GT.AND P6, PT, R14.reuse, -0x1, !P6 ;  /* 0xffffffff0e00780c */ /* 0x040fe400077c4270 */
[----:B------:R-:W-:Y:S01]  /*0540*/  ISETP.GT.AND P5, PT, R23, -0x1, !P5 ;  /* 0xffffffff1700780c */ /* 0x000fe20006fa4270 */
[----:B------:R-:W-:-:S03]  /*0550*/  VIADD R23, R14, 0x2 ;  /* 0x000000020e177836 */ /* 0x000fc60000000000 */
[----:B------:R-:W-:Y:S01]  /*0560*/  PLOP3.LUT P5, PT, P0, P5, P1, 0x80, 0x0 ;  /* 0x000000000000781c */ /* 0x000fe200007ab010 */
[----:B---3--:R-:W-:Y:S01]  /*0570*/  @P4 FFMA R8, R17, R18, R8 ;  /* 0x0000001211084223 */ /* 0x008fe20000000008 */
[C---:B------:R-:W-:Y:S02]  /*0580*/  IADD3 R17, PT, PT, R14.reuse, 0x3, RZ ;  /* 0x000000030e117810 */ /* 0x040fe40007ffe0ff */
[----:B------:R-:W-:Y:S01]  /*0590*/  ISETP.GE.AND P4, PT, R23, UR13, PT ;  /* 0x0000000d17007c0c */ /* 0x000fe2000bf86270 */
[----:B--2---:R-:W-:Y:S01]  /*05a0*/  @P2 FFMA R8, R19, R20, R8 ;  /* 0x0000001413082223 */ /* 0x004fe20000000008 */
[----:B------:R-:W-:Y:S01]  /*05b0*/  PLOP3.LUT P2, PT, P0, P6, P1, 0x80, 0x0 ;  /* 0x000000000000781c */ /* 0x000fe2000074d010 */
[----:B------:R-:W-:Y:S01]  /*05c0*/  VIADD R18, R14, 0x4 ;  /* 0x000000040e127836 */ /* 0x000fe20000000000 */
[----:B------:R-:W-:-:S05]  /*05d0*/  ISETP.GE.AND P6, PT, R17, UR13, PT ;  /* 0x0000000d11007c0c */ /* 0x000fca000bfc6270 */
[----:B------:R-:W2:Y:S01]  /*05e0*/  @P5 LDG.E R19, desc[UR14][R2.64+0x10] ;  /* 0x0000100e02135981 */ /* 0x000ea2000c1e1900 */
[----:B------:R-:W-:Y:S02]  /*05f0*/  ISETP.GT.AND P4, PT, R23, -0x1, !P4 ;  /* 0xffffffff1700780c */ /* 0x000fe40006784270 */
[----:B------:R-:W-:Y:S01]  /*0600*/  ISETP.GT.AND P6, PT, R17, -0x1, !P6 ;  /* 0xffffffff1100780c */ /* 0x000fe200077c4270 */
[----:B----4-:R-:W-:Y:S01]  /*0610*/  @P3 FFMA R8, R21, R22, R8 ;  /* 0x0000001615083223 */ /* 0x010fe20000000008 */
[C---:B------:R-:W-:Y:S01]  /*0620*/  ISETP.GE.AND P3, PT, R18.reuse, UR13, PT ;  /* 0x0000000d12007c0c */ /* 0x040fe2000bf66270 */
[----:B------:R-:W2:Y:S01]  /*0630*/  @P5 LDG.E R20, desc[UR14][R12.64+0x10] ;  /* 0x0000100e0c145981 */ /* 0x000ea2000c1e1900 */
[----:B------:R-:W-:Y:S02]  /*0640*/  PLOP3.LUT P4, PT, P0, P4, P1, 0x80, 0x0 ;  /* 0x000000000000781c */ /* 0x000fe40000789010 */
[----:B------:R-:W-:Y:S01]  /*0650*/  ISETP.GT.AND P3, PT, R18, -0x1, !P3 ;  /* 0xffffffff1200780c */ /* 0x000fe20005f64270 */
[----:B------:R-:W3:Y:S01]  /*0660*/  @P2 LDG.E R17, desc[UR14][R2.64+0xc] ;  /* 0x00000c0e02112981 */ /* 0x000ee2000c1e1900 */
[----:B------:R-:W-:-:S03]  /*0670*/  PLOP3.LUT P6, PT, P0, P6, P1, 0x80, 0x0 ;  /* 0x000000000000781c */ /* 0x000fc600007cd010 */
[----:B------:R-:W3:Y:S01]  /*0680*/  @P2 LDG.E R18, desc[UR14][R12.64+0xc] ;  /* 0x00000c0e0c122981 */ /* 0x000ee2000c1e1900 */
[----:B------:R-:W-:-:S05]  /*0690*/  PLOP3.LUT P3, PT, P0, P3, P1, 0x80, 0x0 ;  /* 0x000000000000781c */ /* 0x000fca0000767010 */
[----:B------:R-:W4:Y:S04]  /*06a0*/  @P4 LDG.E R21, desc[UR14][R2.64+0x14] ;  /* 0x0000140e02154981 */ /* 0x000f28000c1e1900 */
[----:B------:R-:W4:Y:S04]  /*06b0*/  @P4 LDG.E R22, desc[UR14][R12.64+0x14] ;  /* 0x0000140e0c164981 */ /* 0x000f28000c1e1900 */
[----:B------:R-:W5:Y:S04]  /*06c0*/  @P6 LDG.E R23, desc[UR14][R2.64+0x18] ;  /* 0x0000180e02176981 */ /* 0x000f68000c1e1900 */
[----:B------:R-:W5:Y:S04]  /*06d0*/  @P6 LDG.E R24, desc[UR14][R12.64+0x18] ;  /* 0x0000180e0c186981 */ /* 0x000f68000c1e1900 */
[----:B------:R-:W5:Y:S04]  /*06e0*/  @P3 LDG.E R25, desc[UR14][R2.64+0x1c] ;  /* 0x00001c0e02193981 */ /* 0x000f68000c1e1900 */
[----:B------:R-:W5:Y:S01]  /*06f0*/  @P3 LDG.E R26, desc[UR14][R12.64+0x1c] ;  /* 0x00001c0e0c1a3981 */ /* 0x000f62000c1e1900 */
[----:B------:R-:W-:-:S04]  /*0700*/  UIADD3 UR6, UPT, UPT, UR6, 0x8, URZ ;  /* 0x0000000806067890 */ /* 0x000fc8000fffe0ff */
[----:B------:R-:W-:Y:S01]  /*0710*/  UISETP.NE.AND UP0, UPT, UR6, URZ, UPT ;  /* 0x000000ff0600728c */ /* 0x000fe2000bf05270 */
[----:B------:R-:W-:Y:S01]  /*0720*/  VIADD R14, R14, 0x8 ;  /* 0x000000080e0e7836 */ /* 0x000fe20000000000 */
[----:B------:R-:W-:Y:S01]  /*0730*/  IADD3 R11, PT, PT, R11, 0x8, RZ ;  /* 0x000000080b0b7810 */ /* 0x000fe20007ffe0ff */
[----:B------:R-:W-:Y:S02]  /*0740*/  VIADD R15, R15, 0x8 ;  /* 0x000000080f0f7836 */ /* 0x000fe40000000000 */
[----:B---3--:R-:W-:-:S04]  /*0750*/  @P2 FFMA R8, R17, R18, R8 ;  /* 0x0000001211082223 */ /* 0x008fc80000000008 */
[----:B--2---:R-:W-:-:S04]  /*0760*/  @P5 FFMA R8, R19, R20, R8 ;  /* 0x0000001413085223 */ /* 0x004fc80000000008 */
[----:B----4-:R-:W-:-:S04]  /*0770*/  @P4 FFMA R8, R21, R22, R8 ;  /* 0x0000001615084223 */ /* 0x010fc80000000008 */
[----:B-----5:R-:W-:-:S04]  /*0780*/  @P6 FFMA R8, R23, R24, R8 ;  /* 0x0000001817086223 */ /* 0x020fc80000000008 */
[----:B------:R-:W-:Y:S01]  /*0790*/  @P3 FFMA R8, R25, R26, R8 ;  /* 0x0000001a19083223 */ /* 0x000fe20000000008 */
[----:B------:R-:W-:Y:S06]  /*07a0*/  BRA.U UP0, `(.L_x_2) ;  /* 0xfffffff900fc7547 */ /* 0x000fec000b83ffff */
[----:B------:R-:W-:-:S07]  /*07b0*/  IMAD.U32 R2, RZ, RZ, UR12 ;  /* 0x0000000cff027e24 */ /* 0x000fce000f8e00ff */
.L_x_1:
[----:B------:R-:W1:Y:S01]  /*07c0*/  LDCU UR9, c[0x0][0x398] ;  /* 0x00007300ff0977ac */ /* 0x000e620008000800 */
[----:B------:R-:W-:Y:S01]  /*07d0*/  ULOP3.LUT UR6, UR10, 0x6, URZ, 0xc0, !UPT ;  /* 0x000000060a067892 */ /* 0x000fe2000f8ec0ff */
[----:B------:R-:W2:Y:S03]  /*07e0*/  LDCU UR13, c[0x0][0x39c] ;  /* 0x00007380ff0d77ac */ /* 0x000ea60008000800 */
[----:B------:R-:W-:Y:S02]  /*07f0*/  UISETP.GE.U32.AND UP0, UPT, UR6, 0x3, UPT ;  /* 0x000000030600788c */ /* 0x000fe4000bf06070 */
[----:B-1----:R-:W-:-:S07]  /*0800*/  ULOP3.LUT UP1, URZ, UR9, 0x1, URZ, 0xc0, !UPT ;  /* 0x0000000109ff7892 */ /* 0x002fce000f82c0ff */
[----:B------:R-:W-:Y:S05]  /*0810*/  BRA.U !UP0, `(.L_x_3) ;  /* 0x0000000108907547 */ /* 0x000fea000b800000 */
[----:B------:R-:W1:Y:S01]  /*0820*/  LDCU UR6, c[0x0][0x39c] ;  /* 0x00007380ff0677ac */ /* 0x000e620008000800 */
[----:B------:R-:W3:Y:S01]  /*0830*/  LDC.64 R14, c[0x0][0x388] ;  /* 0x0000e200ff0e7b82 */ /* 0x000ee20000000a00 */
[----:B------:R-:W-:-:S04]  /*0840*/  IADD3 R11, PT, PT, R7, R2, RZ ;  /* 0x00000002070b7210 */ /* 0x000fc80007ffe0ff */
[C---:B------:R-:W-:Y:S01]  /*0850*/  IADD3 R18, PT, PT, R11.reuse, 0x3, RZ ;  /* 0x000000030b127810 */ /* 0x040fe20007ffe0ff */
[C---:B------:R-:W-:Y:S02]  /*0860*/  VIADD R3, R11.reuse, 0x1 ;  /* 0x000000010b037836 */ /* 0x040fe40000000000 */
[----:B------:R-:W4:Y:S01]  /*0870*/  LDC.64 R12, c[0x0][0x380] ;  /* 0x0000e000ff0c7b82 */ /* 0x000f220000000a00 */
[C---:B------:R-:W-:Y:S01]  /*0880*/  VIADD R17, R11.reuse, 0x2 ;  /* 0x000000020b117836 */ /* 0x040fe20000000000 */
[----:B-1----:R-:W-:Y:S02]  /*0890*/  ISETP.GE.AND P2, PT, R11, UR6, PT ;  /* 0x000000060b007c0c */ /* 0x002fe4000bf46270 */
[----:B------:R-:W-:Y:S02]  /*08a0*/  ISETP.GE.AND P3, PT, R3, UR6, PT ;  /* 0x0000000603007c0c */ /* 0x000fe4000bf66270 */
[----:B------:R-:W-:Y:S01]  /*08b0*/  ISETP.GT.AND P2, PT, R11, -0x1, !P2 ;  /* 0xffffffff0b00780c */ /* 0x000fe20005744270 */
[----:B------:R-:W-:Y:S01]  /*08c0*/  IMAD R11, R10, UR6, R11 ;  /* 0x000000060a0b7c24 */ /* 0x000fe2000f8e020b */
[----:B------:R-:W-:Y:S01]  /*08d0*/  ISETP.GT.AND P3, PT, R3, -0x1, !P3 ;  /* 0xffffffff0300780c */ /* 0x000fe20005f64270 */
[----:B------:R-:W-:Y:S01]  /*08e0*/  VIADD R3, R2, UR8 ;  /* 0x0000000802037c36 */ /* 0x000fe20008000000 */
[----:B------:R-:W-:-:S02]  /*08f0*/  ISETP.GE.AND P4, PT, R17, UR6, PT ;  /* 0x0000000611007c0c */ /* 0x000fc4000bf86270 */
[----:B------:R-:W-:Y:S01]  /*0900*/  PLOP3.LUT P2, PT, P0, P2, P1, 0x80, 0x0 ;  /* 0x000000000000781c */ /* 0x000fe20000745010 */
[----:B---3--:R-:W-:Y:S01]  /*0910*/  IMAD.WIDE R14, R3, 0x4, R14 ;  /* 0x00000004030e7825 */ /* 0x008fe200078e020e */
[C---:B------:R-:W-:Y:S02]  /*0920*/  ISETP.GE.AND P5, PT, R18.reuse, UR6, PT ;  /* 0x0000000612007c0c */ /* 0x040fe4000bfa6270 */
[----:B------:R-:W-:Y:S01]  /*0930*/  ISETP.GT.AND P4, PT, R17, -0x1, !P4 ;  /* 0xffffffff1100780c */ /* 0x000fe20006784270 */
[----:B----4-:R-:W-:Y:S01]  /*0940*/  IMAD.WIDE R12, R11, 0x4, R12 ;  /* 0x000000040b0c7825 */ /* 0x010fe200078e020c */
[----:B------:R-:W-:Y:S02]  /*0950*/  PLOP3.LUT P3, PT, P0, P3, P1, 0x80, 0x0 ;  /* 0x000000000000781c */ /* 0x000fe40000767010 */
[----:B------:R-:W-:Y:S02]  /*0960*/  ISETP.GT.AND P5, PT, R18, -0x1, !P5 ;  /* 0xffffffff1200780c */ /* 0x000fe40006fa4270 */
[----:B------:R-:W-:-:S02]  /*0970*/  PLOP3.LUT P4, PT, P0, P4, P1, 0x80, 0x0 ;  /* 0x000000000000781c */ /* 0x000fc40000789010 */
[----:B------:R-:W-:Y:S01]  /*0980*/  PLOP3.LUT P5, PT, P0, P5, P1, 0x80, 0x0 ;  /* 0x000000000000781c */ /* 0x000fe200007ab010 */
[----:B0-----:R-:W3:Y:S04]  /*0990*/  @P2 LDG.E R3, desc[UR14][R14.64] ;  /* 0x0000000e0e032981 */ /* 0x001ee8000c1e1900 */
[----:B------:R-:W3:Y:S04]  /*09a0*/  @P2 LDG.E R11, desc[UR14][R12.64] ;  /* 0x0000000e0c0b2981 */ /* 0x000ee8000c1e1900 */
[----:B------:R-:W4:Y:S04]  /*09b0*/  @P3 LDG.E R17, desc[UR14][R14.64+0x4] ;  /* 0x0000040e0e113981 */ /* 0x000f28000c1e1900 */
[----:B------:R-:W4:Y:S04]  /*09c0*/  @P3 LDG.E R18, desc[UR14][R12.64+0x4] ;  /* 0x0000040e0c123981 */ /* 0x000f28000c1e1900 */
[----:B------:R-:W5:Y:S04]  /*09d0*/  @P4 LDG.E R19, desc[UR14][R14.64+0x8] ;  /* 0x0000080e0e134981 */ /* 0x000f68000c1e1900 */
[----:B------:R-:W5:Y:S04]  /*09e0*/  @P4 LDG.E R20, desc[UR14][R12.64+0x8] ;  /* 0x0000080e0c144981 */ /* 0x000f68000c1e1900 */
[----:B------:R-:W2:Y:S04]  /*09f0*/  @P5 LDG.E R21, desc[UR14][R14.64+0xc] ;  /* 0x00000c0e0e155981 */ /* 0x000ea8000c1e1900 */
[----:B------:R-:W2:Y:S01]  /*0a00*/  @P5 LDG.E R22, desc[UR14][R12.64+0xc] ;  /* 0x00000c0e0c165981 */ /* 0x000ea2000c1e1900 */
[----:B------:R-:W-:-:S02]  /*0a10*/  VIADD R2, R2, 0x4 ;  /* 0x0000000402027836 */ /* 0x000fc40000000000 */
[----:B---3--:R-:W-:-:S04]  /*0a20*/  @P2 FFMA R8, R3, R11, R8 ;  /* 0x0000000b03082223 */ /* 0x008fc80000000008 */
[----:B----4-:R-:W-:-:S04]  /*0a30*/  @P3 FFMA R8, R17, R18, R8 ;  /* 0x0000001211083223 */ /* 0x010fc80000000008 */
[----:B-----5:R-:W-:-:S04]  /*0a40*/  @P4 FFMA R8, R19, R20, R8 ;  /* 0x0000001413084223 */ /* 0x020fc80000000008 */
[----:B--2---:R-:W-:-:S07]  /*0a50*/  @P5 FFMA R8, R21, R22, R8 ;  /* 0x0000001615085223 */ /* 0x004fce0000000008 */
.L_x_3:
[----:B------:R-:W-:Y:S05]  /*0a60*/  BRA.U !UP1, `(.L_x_4) ;  /* 0x0000000109587547 */ /* 0x000fea000b800000 */
[----:B------:R-:W1:Y:S01]  /*0a70*/  LDCU UR6, c[0x0][0x39c] ;  /* 0x00007380ff0677ac */ /* 0x000e620008000800 */
[----:B------:R-:W3:Y:S01]  /*0a80*/  LDC.64 R12, c[0x0][0x388] ;  /* 0x0000e200ff0c7b82 */ /* 0x000ee20000000a00 */
[----:B------:R-:W-:-:S05]  /*0a90*/  IADD3 R3, PT, PT, R7, R2, RZ ;  /* 0x0000000207037210 */ /* 0x000fca0007ffe0ff */
[C---:B------:R-:W-:Y:S02]  /*0aa0*/  VIADD R11, R3.reuse, 0x1 ;  /* 0x00000001030b7836 */ /* 0x040fe40000000000 */
[----:B------:R-:W4:Y:S01]  /*0ab0*/  LDC.64 R14, c[0x0][0x380] ;  /* 0x0000e000ff0e7b82 */ /* 0x000f220000000a00 */
[----:B-1----:R-:W-:Y:S02]  /*0ac0*/  ISETP.GE.AND P2, PT, R3, UR6, PT ;  /* 0x0000000603007c0c */ /* 0x002fe4000bf46270 */
[----:B------:R-:W-:Y:S02]  /*0ad0*/  ISETP.GE.AND P3, PT, R11, UR6, PT ;  /* 0x000000060b007c0c */ /* 0x000fe4000bf66270 */
[----:B------:R-:W-:Y:S01]  /*0ae0*/  ISETP.GT.AND P2, PT, R3, -0x1, !P2 ;  /* 0xffffffff0300780c */ /* 0x000fe20005744270 */
[----:B------:R-:W-:Y:S01]  /*0af0*/  IMAD R3, R10, UR6, R3 ;  /* 0x000000060a037c24 */ /* 0x000fe2000f8e0203 */
[----:B------:R-:W-:Y:S01]  /*0b00*/  ISETP.GT.AND P3, PT, R11, -0x1, !P3 ;  /* 0xffffffff0b00780c */ /* 0x000fe20005f64270 */
[----:B------:R-:W-:Y:S01]  /*0b10*/  VIADD R11, R2, UR8 ;  /* 0x00000008020b7c36 */ /* 0x000fe20008000000 */
[----:B------:R-:W-:-:S02]  /*0b20*/  PLOP3.LUT P2, PT, P0, P2, P1, 0x80, 0x0 ;  /* 0x000000000000781c */ /* 0x000fc40000745010 */
[----:B------:R-:W-:Y:S01]  /*0b30*/  PLOP3.LUT P3, PT, P0, P3, P1, 0x80, 0x0 ;  /* 0x000000000000781c */ /* 0x000fe20000767010 */
[----:B---3--:R-:W-:-:S04]  /*0b40*/  IMAD.WIDE R12, R11, 0x4, R12 ;  /* 0x000000040b0c7825 */ /* 0x008fc800078e020c */
[----:B----4-:R-:W-:-:S06]  /*0b50*/  IMAD.WIDE R14, R3, 0x4, R14 ;  /* 0x00000004030e7825 */ /* 0x010fcc00078e020e */
[----:B0-----:R-:W3:Y:S04]  /*0b60*/  @P2 LDG.E R3, desc[UR14][R12.64] ;  /* 0x0000000e0c032981 */ /* 0x001ee8000c1e1900 */
[----:B------:R-:W3:Y:S04]  /*0b70*/  @P2 LDG.E R11, desc[UR14][R14.64] ;  /* 0x0000000e0e0b2981 */ /* 0x000ee8000c1e1900 */
[----:B------:R-:W4:Y:S04]  /*0b80*/  @P3 LDG.E R17, desc[UR14][R12.64+0x4] ;  /* 0x0000040e0c113981 */ /* 0x000f28000c1e1900 */
[----:B------:R-:W4:Y:S01]  /*0b90*/  @P3 LDG.E R18, desc[UR14][R14.64+0x4] ;  /* 0x0000040e0e123981 */ /* 0x000f22000c1e1900 */
[----:B------:R-:W-:Y:S01]  /*0ba0*/  IADD3 R2, PT, PT, R2, 0x2, RZ ;  /* 0x0000000202027810 */ /* 0x000fe20007ffe0ff */
[----:B---3--:R-:W-:-:S04]  /*0bb0*/  @P2 FFMA R8, R3, R11, R8 ;  /* 0x0000000b03082223 */ /* 0x008fc80000000008 */
[----:B----4-:R-:W-:-:S07]  /*0bc0*/  @P3 FFMA R8, R17, R18, R8 ;  /* 0x0000001211083223 */ /* 0x010fce0000000008 */
.L_x_4:
[----:B------:R-:W-:Y:S01]  /*0bd0*/  IMAD.IADD R3, R7, 0x1, R2 ;  /* 0x0000000107037824 */ /* 0x000fe200078e0202 */
[----:B------:R-:W-:Y:S04]  /*0be0*/  BSSY.RECONVERGENT B0, `(.L_x_5) ;  /* 0x000000e000007945 */ /* 0x000fe80003800200 */
[----:B--2---:R-:W-:-:S04]  /*0bf0*/  ISETP.GE.AND P2, PT, R3, UR13, PT ;  /* 0x0000000d03007c0c */ /* 0x004fc8000bf46270 */
[----:B------:R-:W-:-:S04]  /*0c00*/  ISETP.GT.AND P2, PT, R3, -0x1, !P2 ;  /* 0xffffffff0300780c */ /* 0x000fc80005744270 */
[----:B------:R-:W-:-:S13]  /*0c10*/  PLOP3.LUT P2, PT, P0, P2, P1, 0x80, 0x0 ;  /* 0x000000000000781c */ /* 0x000fda0000745010 */
[----:B------:R-:W-:Y:S05]  /*0c20*/  @!P2 BRA `(.L_x_6) ;  /* 0x000000000024a947 */ /* 0x000fea0003800000 */
[----:B------:R-:W1:Y:S01]  /*0c30*/  LDC.64 R14, c[0x0][0x388] ;  /* 0x0000e200ff0e7b82 */ /* 0x000e620000000a00 */
[----:B------:R-:W-:Y:S02]  /*0c40*/  VIADD R11, R2, UR8 ;  /* 0x00000008020b7c36 */ /* 0x000fe40008000000 */
[----:B------:R-:W-:-:S05]  /*0c50*/  IMAD R3, R10, UR13, R3 ;  /* 0x0000000d0a037c24 */ /* 0x000fca000f8e0203 */
[----:B------:R-:W2:Y:S01]  /*0c60*/  LDC.64 R12, c[0x0][0x380] ;  /* 0x0000e000ff0c7b82 */ /* 0x000ea20000000a00 */
[----:B-1----:R-:W-:-:S06]  /*0c70*/  IMAD.WIDE R14, R11, 0x4, R14 ;  /* 0x000000040b0e7825 */ /* 0x002fcc00078e020e */
[----:B0-----:R-:W3:Y:S01]  /*0c80*/  LDG.E R15, desc[UR14][R14.64] ;  /* 0x0000000e0e0f7981 */ /* 0x001ee2000c1e1900 */
[----:B--2---:R-:W-:-:S06]  /*0c90*/  IMAD.WIDE R12, R3, 0x4, R12 ;  /* 0x00000004030c7825 */ /* 0x004fcc00078e020c */
[----:B------:R-:W3:Y:S02]  /*0ca0*/  LDG.E R12, desc[UR14][R12.64] ;  /* 0x0000000e0c0c7981 */ /* 0x000ee4000c1e1900 */
[----:B---3--:R-:W-:-:S07]  /*0cb0*/  FFMA R8, R15, R12, R8 ;  /* 0x0000000c0f087223 */ /* 0x008fce0000000008 */
.L_x_6:
[----:B0-----:R-:W-:Y:S05]  /*0cc0*/  BSYNC.RECONVERGENT B0 ;  /* 0x0000000000007941 */ /* 0x001fea0003800200 */
.L_x_5:
[----:B------:R-:W-:Y:S02]  /*0cd0*/  UISETP.NE.AND UP0, UPT, UR5, UR10, UPT ;  /* 0x0000000a0500728c */ /* 0x000fe4000bf05270 */
[----:B------:R-:W-:-:S07]  /*0ce0*/  UIADD3 UR6, UPT, UPT, UR5, 0x1, URZ ;  /* 0x0000000105067890 */ /* 0x000fce000fffe0ff */
[----:B------:R-:W-:Y:S01]  /*0cf0*/  UMOV UR5, UR6 ;  /* 0x0000000600057c82 */ /* 0x000fe20008000000 */
[----:B------:R-:W-:Y:S05]  /*0d00*/  BRA.U UP0, `(.L_x_7) ;  /* 0xfffffff5005c7547 */ /* 0x000fea000b83ffff */
[----:B------:R-:W-:Y:S02]  /*0d10*/  UISETP.NE.AND UP0, UPT, UR4, UR10, UPT ;  /* 0x0000000a0400728c */ /* 0x000fe4000bf05270 */
[----:B------:R-:W-:-:S07]  /*0d20*/  UIADD3 UR5, UPT, UPT, UR4, 0x1, URZ ;  /* 0x0000000104057890 */ /* 0x000fce000fffe0ff */
[----:B------:R-:W-:Y:S01]  /*0d30*/  UMOV UR4, UR5 ;  /* 0x0000000500047c82 */ /* 0x000fe20008000000 */
[----:B------:R-:W-:Y:S05]  /*0d40*/  BRA.U UP0, `(.L_x_8) ;  /* 0xfffffff500387547 */ /* 0x000fea000b83ffff */
.L_x_0:
[----:B------:R-:W1:Y:S01]  /*0d50*/  LDCU.64 UR8, c[0x0][0x398] ;  /* 0x00007300ff0877ac */ /* 0x000e620008000a00 */
[----:B------:R-:W2:Y:S01]  /*0d60*/  LDC.64 R2, c[0x0][0x390] ;  /* 0x0000e400ff027b82 */ /* 0x000ea20000000a00 */
[----:B------:R-:W3:Y:S01]  /*0d70*/  LDCU UR5, c[0x0][0x3a0] ;  /* 0x00007400ff0577ac */ /* 0x000ee20008000800 */
[----:B-1----:R-:W-:-:S04]  /*0d80*/  USHF.L.U32 UR8, UR8, 0x1, URZ ;  /* 0x0000000108087899 */ /* 0x002fc800080006ff */
[----:B------:R-:W-:-:S04]  /*0d90*/  UIADD3 UR8, UPT, UPT, UR8, 0x1, URZ ;  /* 0x0000000108087890 */ /* 0x000fc8000fffe0ff */
[----:B---3--:R-:W-:Y:S02]  /*0da0*/  UIADD3 UR5, UPT, UPT, -UR8, UR5, URZ ;  /* 0x0000000508057290 */ /* 0x008fe4000fffe1ff */
[----:B------:R-:W-:-:S04]  /*0db0*/  UIADD3 UR9, UPT, UPT, -UR8, UR9, URZ ;  /* 0x0000000908097290 */ /* 0x000fc8000fffe1ff */
[----:B------:R-:W-:-:S05]  /*0dc0*/  IMAD R5, R5, UR5, R5 ;  /* 0x0000000505057c24 */ /* 0x000fca000f8e0205 */
[----:B------:R-:W-:-:S05]  /*0dd0*/  IADD3 R5, PT, PT, R0, R5, RZ ;  /* 0x0000000500057210 */ /* 0x000fca0007ffe0ff */
[----:B------:R-:W-:-:S04]  /*0de0*/  IMAD R5, R5, UR9, R5 ;  /* 0x0000000905057c24 */ /* 0x000fc8000f8e0205 */
[----:B------:R-:W-:-:S04]  /*0df0*/  IMAD.IADD R5, R4, 0x1, R5 ;  /* 0x0000000104057824 */ /* 0x000fc800078e0205 */
[----:B--2---:R-:W-:-:S05]  /*0e00*/  IMAD.WIDE R2, R5, 0x4, R2 ;  /* 0x0000000405027825 */ /* 0x004fca00078e0202 */
[----:B0-----:R-:W-:Y:S01]  /*0e10*/  STG.E desc[UR14][R2.64], R8 ;  /* 0x0000000802007986 */ /* 0x001fe2000c10190e */
[----:B------:R-:W-:Y:S05]  /*0e20*/  EXIT ;  /* 0x000000000000794d */ /* 0x000fea0003800000 */
.L_x_9:
[----:B------:R-:W-:-:S00]  /*0e30*/  BRA `(.L_x_9) ;  /* 0xfffffffc00fc7947 */ /* 0x000fc0000383ffff */
[----:B------:R-:W-:-:S00]  /*0e40*/  NOP ;  /* 0x0000000000007918 */ /* 0x000fc00000000000 */
        /* <DEDUP_REMOVED lines=11> */
.L_x_10:


//--------------------- .nv.shared.reserved.0     --------------------------
	.section	.nv.shared.reserved.0,"aw",@nobits
	.weak		__nv_reservedSMEM_offset_0_alias
	.size		__nv_reservedSMEM_offset_0_alias, 0, 64
	.other		__nv_reservedSMEM_offset_0_alias,@"STO_CUDA_RESERVED_SHARED STV_DEFAULT"
__nv_reservedSMEM_offset_0_alias:
	.zero		0
	.zero		64


//--------------------- .nv.constant0._Z27convolution_3d_basic_kernelPfS_S_iiii --------------------------
	.section	.nv.constant0._Z27convolution_3d_basic_kernelPfS_S_iiii,"a",@progbits
	.sectionflags	@""
	.align	4
.nv.constant0._Z27convolution_3d_basic_kernelPfS_S_iiii:
	.zero		936


//--------------------- SYMBOLS --------------------------

	.type		.nv.reservedSmem.offset0,@object
	.size		.nv.reservedSmem.offset0,0x4
